	.headerflags	@"EF_CUDA_TEXMODE_UNIFIED EF_CUDA_64BIT_ADDRESS EF_CUDA_ACCELERATORS EF_CUDA_SM90 EF_CUDA_VIRTUAL_SM(EF_CUDA_SM90)"
	.elftype	@"ET_EXEC"


//--------------------- .nv.info                  --------------------------
	.section	.nv.info,"",@"SHT_CUDA_INFO"
	.align	4


	//----- nvinfo : EIATTR_REGCOUNT
	.align		4
        /*0000*/ 	.byte	0x04, 0x2f
        /*0002*/ 	.short	(.L_1 - .L_0)
	.align		4
.L_0:
        /*0004*/ 	.word	index@(triton_poi_fused_clone_13)
        /*0008*/ 	.word	0x0000001e


	//----- nvinfo : EIATTR_MIN_STACK_SIZE
	.align		4
.L_1:
        /*000c*/ 	.byte	0x04, 0x12
        /*000e*/ 	.short	(.L_3 - .L_2)
	.align		4
.L_2:
        /*0010*/ 	.word	index@(triton_poi_fused_clone_13)
        /*0014*/ 	.word	0x00000000


	//----- nvinfo : EIATTR_FRAME_SIZE
	.align		4
.L_3:
        /*0018*/ 	.byte	0x04, 0x11
        /*001a*/ 	.short	(.L_5 - .L_4)
	.align		4
.L_4:
        /*001c*/ 	.word	index@(triton_poi_fused_clone_13)
        /*0020*/ 	.word	0x00000000


	//----- nvinfo : EIATTR_MIN_STACK_SIZE
	.align		4
.L_5:
        /*0024*/ 	.byte	0x04, 0x12
        /*0026*/ 	.short	(.L_7 - .L_6)
	.align		4
.L_6:
        /*0028*/ 	.word	index@(triton_poi_fused_clone_13)
        /*002c*/ 	.word	0x00000000
.L_7:


//--------------------- .nv.info.triton_poi_fused_clone_13 --------------------------
	.section	.nv.info.triton_poi_fused_clone_13,"",@"SHT_CUDA_INFO"
	.sectionflags	@""
	.align	4


	//----- nvinfo : EIATTR_CUDA_API_VERSION
	.align		4
        /*0000*/ 	.byte	0x04, 0x37
        /*0002*/ 	.short	(.L_9 - .L_8)
.L_8:
        /*0004*/ 	.word	0x0000007c


	//----- nvinfo : EIATTR_KPARAM_INFO
	.align		4
.L_9:
        /*0008*/ 	.byte	0x04, 0x17
        /*000a*/ 	.short	(.L_11 - .L_10)
.L_10:
        /*000c*/ 	.word	0x00000000
        /*0010*/ 	.short	0x0003
        /*0012*/ 	.short	0x0018
        /*0014*/ 	.byte	0x00, 0xf0, 0x11, 0x00


	//----- nvinfo : EIATTR_KPARAM_INFO
	.align		4
.L_11:
        /*0018*/ 	.byte	0x04, 0x17
        /*001a*/ 	.short	(.L_13 - .L_12)
.L_12:
        /*001c*/ 	.word	0x00000000
        /*0020*/ 	.short	0x0002
        /*0022*/ 	.short	0x0010
        /*0024*/ 	.byte	0x00, 0xf4, 0x21, 0x00


	//----- nvinfo : EIATTR_KPARAM_INFO
	.align		4
.L_13:
        /*0028*/ 	.byte	0x04, 0x17
        /*002a*/ 	.short	(.L_15 - .L_14)
.L_14:
        /*002c*/ 	.word	0x00000000
        /*0030*/ 	.short	0x0001
        /*0032*/ 	.short	0x0008
        /*0034*/ 	.byte	0x00, 0xf4, 0x21, 0x00


	//----- nvinfo : EIATTR_KPARAM_INFO
	.align		4
.L_15:
        /*0038*/ 	.byte	0x04, 0x17
        /*003a*/ 	.short	(.L_17 - .L_16)
.L_16:
        /*003c*/ 	.word	0x00000000
        /*0040*/ 	.short	0x0000
        /*0042*/ 	.short	0x0000
        /*0044*/ 	.byte	0x00, 0xf4, 0x21, 0x00


	//----- nvinfo : EIATTR_SPARSE_MMA_MASK
	.align		4
.L_17:
        /*0048*/ 	.byte	0x03, 0x50
        /*004a*/ 	.short	0x0000


	//----- nvinfo : EIATTR_MAXREG_COUNT
	.align		4
        /*004c*/ 	.byte	0x03, 0x1b
        /*004e*/ 	.short	0x00ff


	//----- nvinfo : EIATTR_EXIT_INSTR_OFFSETS
	.align		4
        /*0050*/ 	.byte	0x04, 0x1c
        /*0052*/ 	.short	(.L_19 - .L_18)


	//   ....[0]....
.L_18:
        /*0054*/ 	.word	0x00000920


	//----- nvinfo : EIATTR_REQNTID
	.align		4
.L_19:
        /*0058*/ 	.byte	0x04, 0x10
        /*005a*/ 	.short	(.L_21 - .L_20)
.L_20:
        /*005c*/ 	.word	0x00000080
        /*0060*/ 	.word	0x00000001
        /*0064*/ 	.word	0x00000001


	//----- nvinfo : EIATTR_CBANK_PARAM_SIZE
	.align		4
.L_21:
        /*0068*/ 	.byte	0x03, 0x19
        /*006a*/ 	.short	0x001c


	//----- nvinfo : EIATTR_PARAM_CBANK
	.align		4
        /*006c*/ 	.byte	0x04, 0x0a
        /*006e*/ 	.short	(.L_23 - .L_22)
	.align		4
.L_22:
        /*0070*/ 	.word	index@(.nv.constant0.triton_poi_fused_clone_13)
        /*0074*/ 	.short	0x0210
        /*0076*/ 	.short	0x001c


	//----- nvinfo : EIATTR_SW_WAR
	.align		4
.L_23:
        /*0078*/ 	.byte	0x04, 0x36
        /*007a*/ 	.short	(.L_25 - .L_24)
.L_24:
        /*007c*/ 	.word	0x00000008
.L_25:


//--------------------- .nv.callgraph             --------------------------
	.section	.nv.callgraph,"",@"SHT_CUDA_CALLGRAPH"
	.align	4
	.sectionentsize	8
	.align		4
        /*0000*/ 	.word	0x00000000
	.align		4
        /*0004*/ 	.word	0xffffffff
	.align		4
        /*0008*/ 	.word	0x00000000
	.align		4
        /*000c*/ 	.word	0xfffffffe
	.align		4
        /*0010*/ 	.word	0x00000000
	.align		4
        /*0014*/ 	.word	0xfffffffd
	.align		4
        /*0018*/ 	.word	0x00000000
	.align		4
        /*001c*/ 	.word	0xfffffffc


//--------------------- .text.triton_poi_fused_clone_13 --------------------------
	.section	.text.triton_poi_fused_clone_13,"ax",@progbits
	.align	128
        .global         triton_poi_fused_clone_13
        .type           triton_poi_fused_clone_13,@function
        .size           triton_poi_fused_clone_13,(.L_x_1 - triton_poi_fused_clone_13)
        .other          triton_poi_fused_clone_13,@"STO_CUDA_ENTRY STV_DEFAULT"
triton_poi_fused_clone_13:
.text.triton_poi_fused_clone_13:
[----:B------:R-:W-:Y:S01]  /*0000*/  LDC R1, c[0x0][0x28] ;  /* 0x00000a00ff017b82 */ /* 0x000fe20000000800 */
[----:B------:R-:W1:Y:S01]  /*0010*/  S2R R0, SR_TID.X ;  /* 0x0000000000007919 */ /* 0x000e620000002100 */
[----:B------:R-:W-:Y:S01]  /*0020*/  HFMA2.MMA R22, -RZ, RZ, 0, 3.4332275390625e-05 ;  /* 0x00000240ff167435 */ /* 0x000fe200000001ff */
[----:B------:R-:W-:Y:S01]  /*0030*/  ULDC.64 UR4, c[0x0][0x208] ;  /* 0x0000820000047ab9 */ /* 0x000fe20000000a00 */
[----:B------:R-:W2:Y:S01]  /*0040*/  S2R R3, SR_CTAID.X ;  /* 0x0000000000037919 */ /* 0x000ea20000002500 */
[----:B-1----:R-:W-:-:S04]  /*0050*/  SHF.L.U32 R0, R0, 0x2, RZ ;  /* 0x0000000200007819 */ /* 0x002fc800000006ff */
[----:B------:R-:W-:-:S05]  /*0060*/  LOP3.LUT R0, R0, 0x1fc, RZ, 0xc0, !PT ;  /* 0x000001fc00007812 */ /* 0x000fca00078ec0ff */
[----:B--2---:R-:W-:-:S04]  /*0070*/  IMAD R0, R3, 0x400, R0 ;  /* 0x0000040003007824 */ /* 0x004fc800078e0200 */
[C---:B------:R-:W-:Y:S01]  /*0080*/  VIADD R4, R0.reuse, 0x3 ;  /* 0x0000000300047836 */ /* 0x040fe20000000000 */
[----:B------:R-:W-:Y:S01]  /*0090*/  IADD3 R5, R0, 0x2, RZ ;  /* 0x0000000200057810 */ /* 0x000fe20007ffe0ff */
[----:B------:R-:W-:Y:S01]  /*00a0*/  IMAD.HI R11, R0, 0x43b3d5b, RZ ;  /* 0x043b3d5b000b7827 */ /* 0x000fe200078e02ff */
[----:B------:R-:W-:Y:S02]  /*00b0*/  IADD3 R10, R0, 0x1, RZ ;  /* 0x00000001000a7810 */ /* 0x000fe40007ffe0ff */
[----:B------:R-:W-:Y:S01]  /*00c0*/  IADD3 R13, R0, 0x202, RZ ;  /* 0x00000202000d7810 */ /* 0x000fe20007ffe0ff */
[----:B------:R-:W-:Y:S01]  /*00d0*/  IMAD.HI R17, R4, 0x2e8ba2e9, RZ ;  /* 0x2e8ba2e904117827 */ /* 0x000fe200078e02ff */
[----:B------:R-:W-:-:S03]  /*00e0*/  SHF.R.U32.HI R14, RZ, 0x1f, R11 ;  /* 0x0000001fff0e7819 */ /* 0x000fc6000001160b */
[----:B------:R-:W-:Y:S01]  /*00f0*/  IMAD.HI R7, R5, 0x2e8ba2e9, RZ ;  /* 0x2e8ba2e905077827 */ /* 0x000fe200078e02ff */
[----:B------:R-:W-:Y:S02]  /*0100*/  SHF.R.U32.HI R8, RZ, 0x1f, R17 ;  /* 0x0000001fff087819 */ /* 0x000fe40000011611 */
[----:B------:R-:W-:Y:S01]  /*0110*/  LEA.HI.SX32 R11, R11, R14, 0x1d ;  /* 0x0000000e0b0b7211 */ /* 0x000fe200078feaff */
[----:B------:R-:W-:Y:S01]  /*0120*/  IMAD.HI R3, R0, 0x2e8ba2e9, RZ ;  /* 0x2e8ba2e900037827 */ /* 0x000fe200078e02ff */
[----:B------:R-:W-:Y:S02]  /*0130*/  SHF.R.U32.HI R12, RZ, 0x1f, R7 ;  /* 0x0000001fff0c7819 */ /* 0x000fe40000011607 */
[----:B------:R-:W-:Y:S01]  /*0140*/  LEA.HI.SX32 R17, R17, R8, 0x1e ;  /* 0x0000000811117211 */ /* 0x000fe200078ff2ff */
[----:B------:R-:W-:Y:S01]  /*0150*/  IMAD.HI R15, R10, 0x2e8ba2e9, RZ ;  /* 0x2e8ba2e90a0f7827 */ /* 0x000fe200078e02ff */
[----:B------:R-:W-:Y:S02]  /*0160*/  SHF.R.U32.HI R2, RZ, 0x1f, R3 ;  /* 0x0000001fff027819 */ /* 0x000fe40000011603 */
[----:B------:R-:W-:Y:S01]  /*0170*/  LEA.HI.SX32 R8, R7, R12, 0x1e ;  /* 0x0000000c07087211 */ /* 0x000fe200078ff2ff */
[----:B------:R-:W-:Y:S01]  /*0180*/  VIADD R12, R0, 0x203 ;  /* 0x00000203000c7836 */ /* 0x000fe20000000000 */
[----:B------:R-:W-:Y:S01]  /*0190*/  SHF.R.U32.HI R6, RZ, 0x1f, R15 ;  /* 0x0000001fff067819 */ /* 0x000fe2000001160f */
[----:B------:R-:W-:Y:S01]  /*01a0*/  IMAD.HI R20, R13, 0x2e8ba2e9, RZ ;  /* 0x2e8ba2e90d147827 */ /* 0x000fe200078e02ff */
[----:B------:R-:W-:-:S02]  /*01b0*/  IADD3 R14, R0, 0x201, RZ ;  /* 0x00000201000e7810 */ /* 0x000fc40007ffe0ff */
[----:B------:R-:W-:Y:S01]  /*01c0*/  LEA.HI.SX32 R3, R3, R2, 0x1e ;  /* 0x0000000203037211 */ /* 0x000fe200078ff2ff */
[----:B------:R-:W-:Y:S01]  /*01d0*/  VIADD R2, R0, 0x200 ;  /* 0x0000020000027836 */ /* 0x000fe20000000000 */
[----:B------:R-:W-:Y:S01]  /*01e0*/  LEA.HI.SX32 R15, R15, R6, 0x1e ;  /* 0x000000060f0f7211 */ /* 0x000fe200078ff2ff */
[----:B------:R-:W-:Y:S01]  /*01f0*/  IMAD.HI R6, R14, 0x2e8ba2e9, RZ ;  /* 0x2e8ba2e90e067827 */ /* 0x000fe200078e02ff */
[----:B------:R-:W-:-:S03]  /*0200*/  SHF.R.U32.HI R25, RZ, 0x1f, R20 ;  /* 0x0000001fff197819 */ /* 0x000fc60000011614 */
        /* <DEDUP_REMOVED lines=9> */
[----:B------:R-:W-:Y:S02]  /*02a0*/  LEA.HI.SX32 R9, R9, R18, 0x1e ;  /* 0x0000001209097211 */ /* 0x000fe400078ff2ff */
[----:B------:R-:W-:Y:S01]  /*02b0*/  SHF.R.U32.HI R18, RZ, 0x1f, R7 ;  /* 0x0000001fff127819 */ /* 0x000fe20000011607 */
[----:B------:R-:W-:Y:S01]  /*02c0*/  IMAD R15, R15, -0x16, R10 ;  /* 0xffffffea0f0f7824 */ /* 0x000fe200078e020a */
[----:B------:R-:W-:Y:S01]  /*02d0*/  SHF.R.S32.HI R10, RZ, 0x1f, R11 ;  /* 0x0000001fff0a7819 */ /* 0x000fe2000001140b */
[----:B------:R-:W-:Y:S01]  /*02e0*/  IMAD R19, R17, -0x16, R4 ;  /* 0xffffffea11137824 */ /* 0x000fe200078e0204 */
[----:B------:R-:W-:Y:S01]  /*02f0*/  LEA.HI.SX32 R7, R7, R18, 0x1d ;  /* 0x0000001207077211 */ /* 0x000fe200078feaff */
[----:B------:R-:W-:Y:S01]  /*0300*/  IMAD R17, R21, -0x16, R14 ;  /* 0xffffffea15117824 */ /* 0x000fe200078e020e */
[----:B------:R-:W-:Y:S01]  /*0310*/  LEA.HI.SX32 R6, R20, R25, 0x1e ;  /* 0x0000001914067211 */ /* 0x000fe200078ff2ff */
[----:B------:R-:W-:Y:S01]  /*0320*/  IMAD.MOV.U32 R20, RZ, RZ, 0x240 ;  /* 0x00000240ff147424 */ /* 0x000fe200078e00ff */
[----:B------:R-:W-:Y:S01]  /*0330*/  SHF.R.U32.HI R21, RZ, 0x1f, R16 ;  /* 0x0000001fff157819 */ /* 0x000fe20000011610 */
[----:B------:R-:W-:Y:S01]  /*0340*/  IMAD R18, R23, -0x16, R12 ;  /* 0xffffffea17127824 */ /* 0x000fe200078e020c */
[----:B------:R-:W-:Y:S01]  /*0350*/  LEA.HI R12, R10, R11, RZ, 0x9 ;  /* 0x0000000b0a0c7211 */ /* 0x000fe200078f48ff */
[----:B------:R-:W-:Y:S01]  /*0360*/  IMAD R20, R11, R20, 0x19 ;  /* 0x000000190b147424 */ /* 0x000fe200078e0214 */
[----:B------:R-:W-:Y:S01]  /*0370*/  LEA.HI R4, R16, R21, RZ, 0x1e ;  /* 0x0000001510047211 */ /* 0x000fe200078ff0ff */
[----:B------:R-:W-:-:S02]  /*0380*/  IMAD R25, R3, -0x16, R0 ;  /* 0xffffffea03197824 */ /* 0x000fc400078e0200 */
[----:B------:R-:W-:Y:S01]  /*0390*/  IMAD R21, R9, -0x16, R2 ;  /* 0xffffffea09157824 */ /* 0x000fe200078e0202 */
[----:B------:R-:W-:Y:S01]  /*03a0*/  LOP3.LUT R2, R12, 0xfffffe00, RZ, 0xc0, !PT ;  /* 0xfffffe000c027812 */ /* 0x000fe200078ec0ff */
[----:B------:R-:W-:Y:S01]  /*03b0*/  IMAD R5, R8, -0x16, R5 ;  /* 0xffffffea08057824 */ /* 0x000fe200078e0205 */
[----:B------:R-:W-:Y:S01]  /*03c0*/  IADD3 R10, R20, R25, RZ ;  /* 0x00000019140a7210 */ /* 0x000fe20007ffe0ff */
[----:B------:R-:W-:Y:S01]  /*03d0*/  IMAD R25, R4, -0x16, R3 ;  /* 0xffffffea04197824 */ /* 0x000fe200078e0203 */
[----:B------:R-:W-:Y:S01]  /*03e0*/  IADD3 R11, R11, -R2, RZ ;  /* 0x800000020b0b7210 */ /* 0x000fe20007ffe0ff */
[----:B------:R-:W-:Y:S01]  /*03f0*/  IMAD R22, R7, R22, 0x19 ;  /* 0x0000001907167424 */ /* 0x000fe200078e0216 */
[----:B------:R-:W-:Y:S01]  /*0400*/  IADD3 R14, R20, R5, RZ ;  /* 0x00000005140e7210 */ /* 0x000fe20007ffe0ff */
[----:B------:R-:W1:Y:S01]  /*0410*/  LDC.64 R2, c[0x0][0x210] ;  /* 0x00008400ff027b82 */ /* 0x000e620000000a00 */
[----:B------:R-:W-:Y:S02]  /*0420*/  IMAD R23, R6, -0x16, R13 ;  /* 0xffffffea06177824 */ /* 0x000fe400078e020d */
[----:B------:R-:W-:Y:S01]  /*0430*/  IMAD.IADD R16, R15, 0x1, R20 ;  /* 0x000000010f107824 */ /* 0x000fe200078e0214 */
[----:B------:R-:W-:Y:S01]  /*0440*/  IADD3 R15, R19, R20, RZ ;  /* 0x00000014130f7210 */ /* 0x000fe20007ffe0ff */
[----:B------:R-:W-:Y:S01]  /*0450*/  IMAD.IADD R13, R22, 0x1, R21 ;  /* 0x00000001160d7824 */ /* 0x000fe200078e0215 */
[----:B------:R-:W-:Y:S01]  /*0460*/  IADD3 R12, R17, R22, RZ ;  /* 0x00000016110c7210 */ /* 0x000fe20007ffe0ff */
[----:B------:R-:W-:Y:S01]  /*0470*/  IMAD.IADD R17, R18, 0x1, R22 ;  /* 0x0000000112117824 */ /* 0x000fe200078e0216 */
[----:B------:R-:W2:Y:S01]  /*0480*/  LDC.64 R4, c[0x0][0x218] ;  /* 0x00008600ff047b82 */ /* 0x000ea20000000a00 */
[----:B------:R-:W-:Y:S01]  /*0490*/  IADD3 R21, R22, R23, RZ ;  /* 0x0000001716157210 */ /* 0x000fe20007ffe0ff */
[----:B------:R-:W-:Y:S01]  /*04a0*/  IMAD.HI R19, R8, 0x2e8ba2e9, RZ ;  /* 0x2e8ba2e908137827 */ /* 0x000fe200078e02ff */
[----:B------:R-:W-:-:S03]  /*04b0*/  SHF.R.S32.HI R18, RZ, 0x1f, R7 ;  /* 0x0000001fff127819 */ /* 0x000fc60000011407 */
[----:B------:R-:W-:Y:S01]  /*04c0*/  IMAD.HI R22, R9, 0x2e8ba2e9, RZ ;  /* 0x2e8ba2e909167827 */ /* 0x000fe200078e02ff */
[----:B------:R-:W-:Y:S02]  /*04d0*/  SHF.R.U32.HI R20, RZ, 0x1f, R19 ;  /* 0x0000001fff147819 */ /* 0x000fe40000011613 */
[----:B------:R-:W-:Y:S01]  /*04e0*/  LEA.HI R18, R18, R7, RZ, 0x9 ;  /* 0x0000000712127211 */ /* 0x000fe200078f48ff */
[----:B------:R-:W-:Y:S01]  /*04f0*/  IMAD.HI R24, R6, 0x2e8ba2e9, RZ ;  /* 0x2e8ba2e906187827 */ /* 0x000fe200078e02ff */
[----:B------:R-:W-:Y:S02]  /*0500*/  SHF.R.U32.HI R23, RZ, 0x1f, R22 ;  /* 0x0000001fff177819 */ /* 0x000fe40000011616 */
[----:B------:R-:W-:Y:S02]  /*0510*/  LEA.HI R19, R19, R20, RZ, 0x1e ;  /* 0x0000001413137211 */ /* 0x000fe400078ff0ff */
[----:B------:R-:W-:Y:S02]  /*0520*/  SHF.R.U32.HI R27, RZ, 0x1f, R24 ;  /* 0x0000001fff1b7819 */ /* 0x000fe40000011618 */
[----:B------:R-:W-:Y:S01]  /*0530*/  LEA.HI R22, R22, R23, RZ, 0x1e ;  /* 0x0000001716167211 */ /* 0x000fe200078ff0ff */
[C---:B------:R-:W-:Y:S01]  /*0540*/  IMAD R23, R25.reuse, 0x18, R10 ;  /* 0x0000001819177824 */ /* 0x040fe200078e020a */
[----:B------:R-:W-:Y:S01]  /*0550*/  LEA.HI R27, R24, R27, RZ, 0x1e ;  /* 0x0000001b181b7211 */ /* 0x000fe200078ff0ff */
[----:B------:R-:W-:Y:S01]  /*0560*/  IMAD R25, R25, 0x18, R16 ;  /* 0x0000001819197824 */ /* 0x000fe200078e0210 */
[----:B------:R-:W-:Y:S01]  /*0570*/  LOP3.LUT R18, R18, 0xfffffe00, RZ, 0xc0, !PT ;  /* 0xfffffe0012127812 */ /* 0x000fe200078ec0ff */
[----:B------:R-:W-:-:S02]  /*0580*/  IMAD R19, R19, -0x16, R8 ;  /* 0xffffffea13137824 */ /* 0x000fc400078e0208 */
[----:B------:R-:W-:Y:S01]  /*0590*/  IMAD R22, R22, -0x16, R9 ;  /* 0xffffffea16167824 */ /* 0x000fe200078e0209 */
[----:B------:R-:W-:Y:S01]  /*05a0*/  IADD3 R7, R7, -R18, RZ ;  /* 0x8000001207077210 */ /* 0x000fe20007ffe0ff */
[----:B------:R-:W-:Y:S02]  /*05b0*/  IMAD R6, R27, -0x16, R6 ;  /* 0xffffffea1b067824 */ /* 0x000fe400078e0206 */
[----:B-1----:R-:W-:-:S04]  /*05c0*/  IMAD.WIDE R24, R25, 0x4, R2 ;  /* 0x0000000419187825 */ /* 0x002fc800078e0202 */
[----:B--2---:R-:W-:Y:S02]  /*05d0*/  IMAD.WIDE R10, R11, 0x4, R4 ;  /* 0x000000040b0a7825 */ /* 0x004fe400078e0204 */
[----:B------:R-:W2:Y:S02]  /*05e0*/  LDG.E R24, desc[UR4][R24.64] ;  /* 0x0000000418187981 */ /* 0x000ea4000c1e1900 */
[C---:B------:R-:W-:Y:S02]  /*05f0*/  IMAD R9, R19.reuse, 0x18, R14 ;  /* 0x0000001813097824 */ /* 0x040fe400078e020e */
[----:B------:R-:W-:Y:S01]  /*0600*/  IMAD R15, R19, 0x18, R15 ;  /* 0x00000018130f7824 */ /* 0x000fe200078e020f */
[----:B------:R-:W2:Y:S01]  /*0610*/  LDG.E.EL R11, desc[UR4][R10.64] ;  /* 0x000000040a0b7981 */ /* 0x000ea2000c2e1900 */
[C---:B------:R-:W-:Y:S02]  /*0620*/  IMAD R13, R22.reuse, 0x18, R13 ;  /* 0x00000018160d7824 */ /* 0x040fe400078e020d */
[----:B------:R-:W-:-:S02]  /*0630*/  IMAD R19, R22, 0x18, R12 ;  /* 0x0000001816137824 */ /* 0x000fc400078e020c */
[C---:B------:R-:W-:Y:S02]  /*0640*/  IMAD R17, R6.reuse, 0x18, R17 ;  /* 0x0000001806117824 */ /* 0x040fe400078e0211 */
[----:B------:R-:W-:Y:S02]  /*0650*/  IMAD R21, R6, 0x18, R21 ;  /* 0x0000001806157824 */ /* 0x000fe400078e0215 */
[----:B------:R-:W-:-:S04]  /*0660*/  IMAD.WIDE R22, R23, 0x4, R2 ;  /* 0x0000000417167825 */ /* 0x000fc800078e0202 */
[--C-:B------:R-:W-:Y:S02]  /*0670*/  IMAD.WIDE R8, R9, 0x4, R2.reuse ;  /* 0x0000000409087825 */ /* 0x100fe400078e0202 */
[----:B------:R-:W3:Y:S02]  /*0680*/  LDG.E R22, desc[UR4][R22.64] ;  /* 0x0000000416167981 */ /* 0x000ee4000c1e1900 */
[--C-:B------:R-:W-:Y:S02]  /*0690*/  IMAD.WIDE R14, R15, 0x4, R2.reuse ;  /* 0x000000040f0e7825 */ /* 0x100fe400078e0202 */
[----:B------:R-:W4:Y:S02]  /*06a0*/  LDG.E R8, desc[UR4][R8.64] ;  /* 0x0000000408087981 */ /* 0x000f24000c1e1900 */
[----:B------:R-:W-:Y:S02]  /*06b0*/  IMAD.WIDE R18, R19, 0x4, R2 ;  /* 0x0000000413127825 */ /* 0x000fe400078e0202 */
[----:B------:R-:W5:Y:S02]  /*06c0*/  LDG.E R14, desc[UR4][R14.64] ;  /* 0x000000040e0e7981 */ /* 0x000f64000c1e1900 */
[----:B------:R-:W-:-:S02]  /*06d0*/  IMAD.WIDE R4, R7, 0x4, R4 ;  /* 0x0000000407047825 */ /* 0x000fc400078e0204 */
[----:B------:R-:W5:Y:S02]  /*06e0*/  LDG.E R19, desc[UR4][R18.64] ;  /* 0x0000000412137981 */ /* 0x000f64000c1e1900 */
[--C-:B------:R-:W-:Y:S02]  /*06f0*/  IMAD.WIDE R16, R17, 0x4, R2.reuse ;  /* 0x0000000411107825 */ /* 0x100fe400078e0202 */
[----:B------:R1:W5:Y:S02]  /*0700*/  LDG.E.EL R4, desc[UR4][R4.64] ;  /* 0x0000000404047981 */ /* 0x000364000c2e1900 */
[--C-:B------:R-:W-:Y:S02]  /*0710*/  IMAD.WIDE R12, R13, 0x4, R2.reuse ;  /* 0x000000040d0c7825 */ /* 0x100fe400078e0202 */
[----:B------:R-:W5:Y:S02]  /*0720*/  LDG.E R17, desc[UR4][R16.64] ;  /* 0x0000000410117981 */ /* 0x000f64000c1e1900 */
[----:B------:R-:W-:-:S02]  /*0730*/  IMAD.WIDE R6, R21, 0x4, R2 ;  /* 0x0000000415067825 */ /* 0x000fc400078e0202 */
[----:B------:R-:W5:Y:S01]  /*0740*/  LDG.E R13, desc[UR4][R12.64] ;  /* 0x000000040c0d7981 */ /* 0x000f62000c1e1900 */
[----:B------:R-:W1:Y:S03]  /*0750*/  LDC.64 R2, c[0x0][0x220] ;  /* 0x00008800ff027b82 */ /* 0x000e660000000a00 */
[----:B------:R1:W5:Y:S02]  /*0760*/  LDG.E R7, desc[UR4][R6.64] ;  /* 0x0000000406077981 */ /* 0x000364000c1e1900 */
[----:B01----:R-:W-:Y:S01]  /*0770*/  IMAD.WIDE R2, R0, 0x4, R2 ;  /* 0x0000000400027825 */ /* 0x003fe200078e0202 */
[----:B--2---:R-:W-:-:S03]  /*0780*/  FSETP.GEU.AND P6, PT, R24, -R11, PT ;  /* 0x8000000b1800720b */ /* 0x004fc60003fce000 */
[----:B------:R-:W-:-:S05]  /*0790*/  FADD R24, R24, R11 ;  /* 0x0000000b18187221 */ /* 0x000fca0000000000 */
[----:B------:R-:W-:Y:S02]  /*07a0*/  SEL R5, R24, RZ, P6 ;  /* 0x000000ff18057207 */ /* 0x000fe40003000000 */
[CC--:B---3--:R-:W-:Y:S01]  /*07b0*/  FSETP.GEU.AND P0, PT, R22.reuse, -R11.reuse, PT ;  /* 0x8000000b1600720b */ /* 0x0c8fe20003f0e000 */
[--C-:B------:R-:W-:Y:S01]  /*07c0*/  FADD R22, R22, R11.reuse ;  /* 0x0000000b16167221 */ /* 0x100fe20000000000 */
[CC--:B----4-:R-:W-:Y:S01]  /*07d0*/  FSETP.GEU.AND P1, PT, R8.reuse, -R11.reuse, PT ;  /* 0x8000000b0800720b */ /* 0x0d0fe20003f2e000 */
[--C-:B------:R-:W-:Y:S01]  /*07e0*/  FADD R8, R8, R11.reuse ;  /* 0x0000000b08087221 */ /* 0x100fe20000000000 */
[C---:B-----5:R-:W-:Y:S01]  /*07f0*/  FSETP.GEU.AND P2, PT, R14.reuse, -R11, PT ;  /* 0x8000000b0e00720b */ /* 0x060fe20003f4e000 */
[----:B------:R-:W-:-:S03]  /*0800*/  FADD R11, R14, R11 ;  /* 0x0000000b0e0b7221 */ /* 0x000fc60000000000 */
[----:B------:R-:W-:Y:S02]  /*0810*/  SEL R6, R8, RZ, P1 ;  /* 0x000000ff08067207 */ /* 0x000fe40000800000 */
[CC--:B------:R-:W-:Y:S01]  /*0820*/  FSETP.GEU.AND P3, PT, R19.reuse, -R4.reuse, PT ;  /* 0x800000041300720b */ /* 0x0c0fe20003f6e000 */
[--C-:B------:R-:W-:Y:S01]  /*0830*/  FADD R19, R19, R4.reuse ;  /* 0x0000000413137221 */ /* 0x100fe20000000000 */
[CC--:B------:R-:W-:Y:S01]  /*0840*/  FSETP.GEU.AND P5, PT, R17.reuse, -R4.reuse, PT ;  /* 0x800000041100720b */ /* 0x0c0fe20003fae000 */
[--C-:B------:R-:W-:Y:S01]  /*0850*/  FADD R17, R17, R4.reuse ;  /* 0x0000000411117221 */ /* 0x100fe20000000000 */
[CC--:B------:R-:W-:Y:S01]  /*0860*/  FSETP.GEU.AND P6, PT, R13.reuse, -R4.reuse, PT ;  /* 0x800000040d00720b */ /* 0x0c0fe20003fce000 */
[--C-:B------:R-:W-:Y:S01]  /*0870*/  FADD R13, R13, R4.reuse ;  /* 0x000000040d0d7221 */ /* 0x100fe20000000000 */
[C---:B------:R-:W-:Y:S01]  /*0880*/  FADD R9, R7.reuse, R4 ;  /* 0x0000000407097221 */ /* 0x040fe20000000000 */
[----:B------:R-:W-:Y:S02]  /*0890*/  FSETP.GEU.AND P4, PT, R7, -R4, PT ;  /* 0x800000040700720b */ /* 0x000fe40003f8e000 */
[----:B------:R-:W-:-:S02]  /*08a0*/  SEL R4, R22, RZ, P0 ;  /* 0x000000ff16047207 */ /* 0x000fc40000000000 */
[----:B------:R-:W-:Y:S02]  /*08b0*/  SEL R7, R11, RZ, P2 ;  /* 0x000000ff0b077207 */ /* 0x000fe40001000000 */
[----:B------:R-:W-:Y:S02]  /*08c0*/  SEL R21, R19, RZ, P3 ;  /* 0x000000ff13157207 */ /* 0x000fe40001800000 */
[----:B------:R-:W-:Y:S02]  /*08d0*/  SEL R22, R9, RZ, P4 ;  /* 0x000000ff09167207 */ /* 0x000fe40002000000 */
[----:B------:R-:W-:Y:S02]  /*08e0*/  SEL R20, R13, RZ, P6 ;  /* 0x000000ff0d147207 */ /* 0x000fe40003000000 */
[----:B------:R-:W-:Y:S01]  /*08f0*/  SEL R23, R17, RZ, P5 ;  /* 0x000000ff11177207 */ /* 0x000fe20002800000 */
[----:B------:R-:W-:Y:S04]  /*0900*/  STG.E.128 desc[UR4][R2.64], R4 ;  /* 0x0000000402007986 */ /* 0x000fe8000c101d04 */
[----:B------:R-:W-:Y:S01]  /*0910*/  STG.E.128 desc[UR4][R2.64+0x800], R20 ;  /* 0x0008001402007986 */ /* 0x000fe2000c101d04 */
[----:B------:R-:W-:Y:S05]  /*0920*/  EXIT ;  /* 0x000000000000794d */ /* 0x000fea0003800000 */
.L_x_0:
[----:B------:R-:W-:-:S00]  /*0930*/  BRA `(.L_x_0) ;  /* 0xfffffffc00fc7947 */ /* 0x000fc0000383ffff */
[----:B------:R-:W-:-:S00]  /*0940*/  NOP ;  /* 0x0000000000007918 */ /* 0x000fc00000000000 */
        /* <DEDUP_REMOVED lines=11> */
.L_x_1:


//--------------------- .nv.constant0.triton_poi_fused_clone_13 --------------------------
	.section	.nv.constant0.triton_poi_fused_clone_13,"a",@progbits
	.sectionflags	@""
	.align	4
.nv.constant0.triton_poi_fused_clone_13:
	.zero		556
